//
// Generated by NVIDIA NVVM Compiler
//
// Compiler Build ID: CL-36424714
// Cuda compilation tools, release 13.0, V13.0.88
// Based on NVVM 20.0.0
//

.version 9.0
.target sm_100
.address_size 64

	// .globl	_Z11bucket_sortPii
.extern .shared .align 16 .b8 bucket[];

.visible .entry _Z11bucket_sortPii(
	.param .u64 .ptr .align 1 _Z11bucket_sortPii_param_0,
	.param .u32 _Z11bucket_sortPii_param_1
)
{
	.reg .pred 	%p<14>;
	.reg .b32 	%r<45>;
	.reg .b64 	%rd<14>;

	ld.param.u64 	%rd3, [_Z11bucket_sortPii_param_0];
	ld.param.u32 	%r19, [_Z11bucket_sortPii_param_1];
	cvta.to.global.u64 	%rd1, %rd3;
	mov.u32 	%r20, %ctaid.x;
	mov.u32 	%r21, %ntid.x;
	mov.u32 	%r22, %tid.x;
	mad.lo.s32 	%r23, %r20, %r21, %r22;
	mul.wide.s32 	%rd4, %r23, 4;
	add.s64 	%rd5, %rd1, %rd4;
	ld.global.u32 	%r24, [%rd5];
	shl.b32 	%r25, %r24, 2;
	mov.u32 	%r26, bucket;
	add.s32 	%r27, %r26, %r25;
	atom.shared.add.u32 	%r28, [%r27], 1;
	bar.sync 	0;
	setp.ne.s32 	%p1, %r22, 0;
	setp.lt.s32 	%p2, %r19, 1;
	or.pred  	%p3, %p1, %p2;
	@%p3 bra 	$L__BB0_15;
	add.s64 	%rd2, %rd1, 16;
	mov.b32 	%r38, 0;
	mov.u32 	%r39, %r38;
$L__BB0_2:
	shl.b32 	%r30, %r38, 2;
	add.s32 	%r32, %r26, %r30;
	ld.shared.u32 	%r3, [%r32];
	setp.lt.s32 	%p4, %r3, 1;
	@%p4 bra 	$L__BB0_14;
	and.b32  	%r4, %r3, 7;
	setp.lt.u32 	%p5, %r3, 8;
	mov.b32 	%r43, 0;
	@%p5 bra 	$L__BB0_6;
	and.b32  	%r43, %r3, 2147483640;
	neg.s32 	%r41, %r43;
	mov.u32 	%r40, %r39;
$L__BB0_5:
	.pragma "nounroll";
	mul.wide.s32 	%rd6, %r40, 4;
	add.s64 	%rd7, %rd2, %rd6;
	st.global.u32 	[%rd7+-16], %r38;
	st.global.u32 	[%rd7+-12], %r38;
	st.global.u32 	[%rd7+-8], %r38;
	st.global.u32 	[%rd7+-4], %r38;
	st.global.u32 	[%rd7], %r38;
	st.global.u32 	[%rd7+4], %r38;
	st.global.u32 	[%rd7+8], %r38;
	st.global.u32 	[%rd7+12], %r38;
	add.s32 	%r41, %r41, 8;
	add.s32 	%r40, %r40, 8;
	setp.ne.s32 	%p6, %r41, 0;
	@%p6 bra 	$L__BB0_5;
$L__BB0_6:
	setp.eq.s32 	%p7, %r4, 0;
	@%p7 bra 	$L__BB0_14;
	and.b32  	%r12, %r3, 3;
	setp.lt.u32 	%p8, %r4, 4;
	@%p8 bra 	$L__BB0_9;
	add.s32 	%r34, %r43, %r39;
	mul.wide.s32 	%rd8, %r34, 4;
	add.s64 	%rd9, %rd1, %rd8;
	st.global.u32 	[%rd9], %r38;
	st.global.u32 	[%rd9+4], %r38;
	st.global.u32 	[%rd9+8], %r38;
	st.global.u32 	[%rd9+12], %r38;
	add.s32 	%r43, %r43, 4;
$L__BB0_9:
	setp.eq.s32 	%p9, %r12, 0;
	@%p9 bra 	$L__BB0_14;
	setp.eq.s32 	%p10, %r12, 1;
	@%p10 bra 	$L__BB0_12;
	add.s32 	%r35, %r43, %r39;
	mul.wide.s32 	%rd10, %r35, 4;
	add.s64 	%rd11, %rd1, %rd10;
	st.global.u32 	[%rd11], %r38;
	st.global.u32 	[%rd11+4], %r38;
	add.s32 	%r43, %r43, 2;
$L__BB0_12:
	and.b32  	%r36, %r3, 1;
	setp.eq.b32 	%p11, %r36, 1;
	not.pred 	%p12, %p11;
	@%p12 bra 	$L__BB0_14;
	add.s32 	%r37, %r43, %r39;
	mul.wide.s32 	%rd12, %r37, 4;
	add.s64 	%rd13, %rd1, %rd12;
	st.global.u32 	[%rd13], %r38;
$L__BB0_14:
	add.s32 	%r39, %r3, %r39;
	add.s32 	%r38, %r38, 1;
	setp.ne.s32 	%p13, %r38, %r19;
	@%p13 bra 	$L__BB0_2;
$L__BB0_15:
	ret;

}


// ===== COMPILED SASS (sm_100) =====

	.target	sm_100

	.elftype	@"ET_EXEC"


//--------------------- .note.nv.tkinfo           --------------------------
	.section	.note.nv.tkinfo,"",@"SHT_NOTE"
	.sectionflags	@"SHF_NOTE_NV_TKINFO"
	.tkinfo
        /*0018*/ 	.word	0x00000002
        /*0030*/ 	.string	""
        /*0030*/ 	.string	"ptxas"
        /*0030*/ 	.string	"Cuda compilation tools, release 13.0, V13.0.88"
        /*0030*/ 	.string	"Build cuda_13.0.r13.0/compiler.36424714_0"
        /*0030*/ 	.string	"-arch sm_100 -m 64 "



//--------------------- .note.nv.cuinfo           --------------------------
	.section	.note.nv.cuinfo,"",@"SHT_NOTE"
	.sectionflags	@"SHF_NOTE_NV_CUINFO"
        /*0018*/ 	.short	0x0002
        /*001a*/ 	.short	0x0064
        /*001c*/ 	.short	0x0082
	.zero		2


//--------------------- .nv.info                  --------------------------
	.section	.nv.info,"",@"SHT_CUDA_INFO"
	.align	4


	//----- nvinfo : EIATTR_REGCOUNT
	.align		4
        /*0000*/ 	.byte	0x04, 0x2f
        /*0002*/ 	.short	(.L_1 - .L_0)
	.align		4
.L_0:
        /*0004*/ 	.word	index@(_Z11bucket_sortPii)
        /*0008*/ 	.word	0x00000012


	//----- nvinfo : EIATTR_FRAME_SIZE
	.align		4
.L_1:
        /*000c*/ 	.byte	0x04, 0x11
        /*000e*/ 	.short	(.L_3 - .L_2)
	.align		4
.L_2:
        /*0010*/ 	.word	index@(_Z11bucket_sortPii)
        /*0014*/ 	.word	0x00000000


	//----- nvinfo : EIATTR_MIN_STACK_SIZE
	.align		4
.L_3:
        /*0018*/ 	.byte	0x04, 0x12
        /*001a*/ 	.short	(.L_5 - .L_4)
	.align		4
.L_4:
        /*001c*/ 	.word	index@(_Z11bucket_sortPii)
        /*0020*/ 	.word	0x00000000
.L_5:


//--------------------- .nv.compat                --------------------------
	.section	.nv.compat,"",@"SHT_CUDA_COMPAT_INFO"
	.align	4
        /*0000*/ 	.byte	0x02, 0x09, 0x00, 0x00, 0x02, 0x02, 0x01, 0x00, 0x02, 0x05, 0x05, 0x00, 0x03, 0x07, 0x01, 0x01
        /*0010*/ 	.byte	0x02, 0x03, 0x00, 0x00, 0x02, 0x06, 0x01, 0x00, 0x04, 0x0b, 0x08, 0x00, 0x09, 0x00, 0x00, 0x00
        /*0020*/ 	.byte	0x00, 0x00, 0x00, 0x00


//--------------------- .nv.info._Z11bucket_sortPii --------------------------
	.section	.nv.info._Z11bucket_sortPii,"",@"SHT_CUDA_INFO"
	.sectionflags	@""
	.align	4


	//----- nvinfo : EIATTR_CUDA_API_VERSION
	.align		4
        /*0000*/ 	.byte	0x04, 0x37
        /*0002*/ 	.short	(.L_7 - .L_6)
.L_6:
        /*0004*/ 	.word	0x00000082


	//----- nvinfo : EIATTR_KPARAM_INFO
	.align		4
.L_7:
        /*0008*/ 	.byte	0x04, 0x17
        /*000a*/ 	.short	(.L_9 - .L_8)
.L_8:
        /*000c*/ 	.word	0x00000000
        /*0010*/ 	.short	0x0001
        /*0012*/ 	.short	0x0008
        /*0014*/ 	.byte	0x00, 0xf0, 0x11, 0x00


	//----- nvinfo : EIATTR_KPARAM_INFO
	.align		4
.L_9:
        /*0018*/ 	.byte	0x04, 0x17
        /*001a*/ 	.short	(.L_11 - .L_10)
.L_10:
        /*001c*/ 	.word	0x00000000
        /*0020*/ 	.short	0x0000
        /*0022*/ 	.short	0x0000
        /*0024*/ 	.byte	0x00, 0xf5, 0x21, 0x00


	//----- nvinfo : EIATTR_SPARSE_MMA_MASK
	.align		4
.L_11:
        /*0028*/ 	.byte	0x03, 0x50
        /*002a*/ 	.short	0x0000


	//----- nvinfo : EIATTR_MAXREG_COUNT
	.align		4
        /*002c*/ 	.byte	0x03, 0x1b
        /*002e*/ 	.short	0x00ff


	//----- nvinfo : EIATTR_NUM_BARRIERS
	.align		4
        /*0030*/ 	.byte	0x02, 0x4c
        /*0032*/ 	.byte	0x01
	.zero		1


	//----- nvinfo : EIATTR_MERCURY_ISA_VERSION
	.align		4
        /*0034*/ 	.byte	0x03, 0x5f
        /*0036*/ 	.short	0x0101


	//----- nvinfo : EIATTR_VRC_CTA_INIT_COUNT
	.align		4
        /*0038*/ 	.byte	0x02, 0x4a
	.zero		1
	.zero		1


	//----- nvinfo : EIATTR_EXIT_INSTR_OFFSETS
	.align		4
        /*003c*/ 	.byte	0x04, 0x1c
        /*003e*/ 	.short	(.L_13 - .L_12)


	//   ....[0]....
.L_12:
        /*0040*/ 	.word	0x00000120


	//   ....[1]....
        /*0044*/ 	.word	0x00000530


	//----- nvinfo : EIATTR_CBANK_PARAM_SIZE
	.align		4
.L_13:
        /*0048*/ 	.byte	0x03, 0x19
        /*004a*/ 	.short	0x000c


	//----- nvinfo : EIATTR_PARAM_CBANK
	.align		4
        /*004c*/ 	.byte	0x04, 0x0a
        /*004e*/ 	.short	(.L_15 - .L_14)
	.align		4
.L_14:
        /*0050*/ 	.word	index@(.nv.constant0._Z11bucket_sortPii)
        /*0054*/ 	.short	0x0380
        /*0056*/ 	.short	0x000c


	//----- nvinfo : EIATTR_SW_WAR
	.align		4
.L_15:
        /*0058*/ 	.byte	0x04, 0x36
        /*005a*/ 	.short	(.L_17 - .L_16)
.L_16:
        /*005c*/ 	.word	0x00000008
.L_17:


//--------------------- .nv.callgraph             --------------------------
	.section	.nv.callgraph,"",@"SHT_CUDA_CALLGRAPH"
	.align	4
	.sectionentsize	8
	.align		4
        /*0000*/ 	.word	0x00000000
	.align		4
        /*0004*/ 	.word	0xffffffff
	.align		4
        /*0008*/ 	.word	0x00000000
	.align		4
        /*000c*/ 	.word	0xfffffffe
	.align		4
        /*0010*/ 	.word	0x00000000
	.align		4
        /*0014*/ 	.word	0xfffffffd
	.align		4
        /*0018*/ 	.word	0x00000000
	.align		4
        /*001c*/ 	.word	0xfffffffc


//--------------------- .text._Z11bucket_sortPii  --------------------------
	.section	.text._Z11bucket_sortPii,"ax",@progbits
	.align	128
        .global         _Z11bucket_sortPii
        .type           _Z11bucket_sortPii,@function
        .size           _Z11bucket_sortPii,(.L_x_6 - _Z11bucket_sortPii)
        .other          _Z11bucket_sortPii,@"STO_CUDA_ENTRY STV_DEFAULT"
_Z11bucket_sortPii:
.text._Z11bucket_sortPii:
[----:B------:R-:W-:Y:S01]  /*0000*/  LDC R1, c[0x0][0x37c] ;  /* 0x0000df00ff017b82 */ /* 0x000fe20000000800 */
[----:B------:R-:W0:Y:S07]  /*0010*/  S2R R0, SR_TID.X ;  /* 0x0000000000007919 */ /* 0x000e2e0000002100 */
[----:B------:R-:W0:Y:S01]  /*0020*/  S2UR UR4, SR_CTAID.X ;  /* 0x00000000000479c3 */ /* 0x000e220000002500 */
[----:B------:R-:W1:Y:S07]  /*0030*/  LDCU.64 UR8, c[0x0][0x358] ;  /* 0x00006b00ff0877ac */ /* 0x000e6e0008000a00 */
[----:B------:R-:W0:Y:S08]  /*0040*/  LDC R5, c[0x0][0x360] ;  /* 0x0000d800ff057b82 */ /* 0x000e300000000800 */
[----:B------:R-:W2:Y:S08]  /*0050*/  LDC.64 R2, c[0x0][0x380] ;  /* 0x0000e000ff027b82 */ /* 0x000eb00000000a00 */
[----:B------:R-:W3:Y:S01]  /*0060*/  LDC R4, c[0x0][0x388] ;  /* 0x0000e200ff047b82 */ /* 0x000ee20000000800 */
[----:B0-----:R-:W-:-:S04]  /*0070*/  IMAD R5, R5, UR4, R0 ;  /* 0x0000000405057c24 */ /* 0x001fc8000f8e0200 */
[----:B--2---:R-:W-:-:S06]  /*0080*/  IMAD.WIDE R2, R5, 0x4, R2 ;  /* 0x0000000405027825 */ /* 0x004fcc00078e0202 */
[----:B-1----:R-:W2:Y:S01]  /*0090*/  LDG.E R2, desc[UR8][R2.64] ;  /* 0x0000000802027981 */ /* 0x002ea2000c1e1900 */
[----:B------:R-:W0:Y:S01]  /*00a0*/  S2UR UR5, SR_CgaCtaId ;  /* 0x00000000000579c3 */ /* 0x000e220000008800 */
[----:B------:R-:W-:Y:S01]  /*00b0*/  UMOV UR4, 0x400 ;  /* 0x0000040000047882 */ /* 0x000fe20000000000 */
[----:B---3--:R-:W-:-:S04]  /*00c0*/  ISETP.GE.AND P0, PT, R4, 0x1, PT ;  /* 0x000000010400780c */ /* 0x008fc80003f06270 */
[----:B------:R-:W-:Y:S01]  /*00d0*/  ISETP.NE.OR P0, PT, R0, RZ, !P0 ;  /* 0x000000ff0000720c */ /* 0x000fe20004705670 */
[----:B0-----:R-:W-:-:S06]  /*00e0*/  ULEA UR4, UR5, UR4, 0x18 ;  /* 0x0000000405047291 */ /* 0x001fcc000f8ec0ff */
[----:B--2---:R-:W-:-:S05]  /*00f0*/  LEA R0, R2, UR4, 0x2 ;  /* 0x0000000402007c11 */ /* 0x004fca000f8e10ff */
[----:B------:R0:W-:Y:S01]  /*0100*/  ATOMS.POPC.INC.32 RZ, [R0+URZ] ;  /* 0x0000000000ff7f8c */ /* 0x0001e2000d8000ff */
[----:B------:R-:W-:Y:S06]  /*0110*/  BAR.SYNC.DEFER_BLOCKING 0x0 ;  /* 0x0000000000007b1d */ /* 0x000fec0000010000 */
[----:B------:R-:W-:Y:S05]  /*0120*/  @P0 EXIT ;  /* 0x000000000000094d */ /* 0x000fea0003800000 */
[----:B------:R-:W1:Y:S01]  /*0130*/  LDCU.64 UR6, c[0x0][0x380] ;  /* 0x00007000ff0677ac */ /* 0x000e620008000a00 */
[----:B------:R-:W-:Y:S02]  /*0140*/  IMAD.MOV.U32 R9, RZ, RZ, RZ ;  /* 0x000000ffff097224 */ /* 0x000fe400078e00ff */
[----:B0-----:R-:W-:Y:S01]  /*0150*/  IMAD.MOV.U32 R0, RZ, RZ, RZ ;  /* 0x000000ffff007224 */ /* 0x001fe200078e00ff */
[----:B-1----:R-:W-:-:S04]  /*0160*/  UIADD3 UR5, UP0, UPT, UR6, 0x10, URZ ;  /* 0x0000001006057890 */ /* 0x002fc8000ff1e0ff */
[----:B------:R-:W-:-:S12]  /*0170*/  UIADD3.X UR6, UPT, UPT, URZ, UR7, URZ, UP0, !UPT ;  /* 0x00000007ff067290 */ /* 0x000fd800087fe4ff */
.L_x_4:
[----:B------:R-:W-:-:S05]  /*0180*/  LEA R2, R9, UR4, 0x2 ;  /* 0x0000000409027c11 */ /* 0x000fca000f8e10ff */
[----:B------:R-:W0:Y:S02]  /*0190*/  LDS R13, [R2] ;  /* 0x00000000020d7984 */ /* 0x000e240000000800 */
[----:B0-----:R-:W-:-:S13]  /*01a0*/  ISETP.GE.AND P0, PT, R13, 0x1, PT ;  /* 0x000000010d00780c */ /* 0x001fda0003f06270 */
[----:B------:R-:W-:Y:S05]  /*01b0*/  @!P0 BRA `(.L_x_0) ;  /* 0x0000000000c88947 */ /* 0x000fea0003800000 */
[C---:B------:R-:W-:Y:S01]  /*01c0*/  ISETP.GE.U32.AND P1, PT, R13.reuse, 0x8, PT ;  /* 0x000000080d00780c */ /* 0x040fe20003f26070 */
[----:B------:R-:W-:Y:S01]  /*01d0*/  IMAD.MOV.U32 R5, RZ, RZ, RZ ;  /* 0x000000ffff057224 */ /* 0x000fe200078e00ff */
[----:B------:R-:W-:-:S04]  /*01e0*/  LOP3.LUT R6, R13, 0x7, RZ, 0xc0, !PT ;  /* 0x000000070d067812 */ /* 0x000fc800078ec0ff */
[----:B------:R-:W-:-:S07]  /*01f0*/  ISETP.NE.AND P0, PT, R6, RZ, PT ;  /* 0x000000ff0600720c */ /* 0x000fce0003f05270 */
[----:B------:R-:W-:Y:S06]  /*0200*/  @!P1 BRA `(.L_x_1) ;  /* 0x0000000000489947 */ /* 0x000fec0003800000 */
[----:B------:R-:W-:Y:S01]  /*0210*/  LOP3.LUT R5, R13, 0x7ffffff8, RZ, 0xc0, !PT ;  /* 0x7ffffff80d057812 */ /* 0x000fe200078ec0ff */
[----:B------:R-:W-:-:S03]  /*0220*/  IMAD.MOV.U32 R7, RZ, RZ, R0 ;  /* 0x000000ffff077224 */ /* 0x000fc600078e0000 */
[----:B------:R-:W-:-:S07]  /*0230*/  IADD3 R4, PT, PT, -R5, RZ, RZ ;  /* 0x000000ff05047210 */ /* 0x000fce0007ffe1ff */
.L_x_2:
[----:B0-----:R-:W-:Y:S02]  /*0240*/  IMAD.U32 R2, RZ, RZ, UR5 ;  /* 0x00000005ff027e24 */ /* 0x001fe4000f8e00ff */
[----:B------:R-:W-:Y:S02]  /*0250*/  IMAD.U32 R3, RZ, RZ, UR6 ;  /* 0x00000006ff037e24 */ /* 0x000fe4000f8e00ff */
[----:B------:R-:W-:Y:S02]  /*0260*/  VIADD R4, R4, 0x8 ;  /* 0x0000000804047836 */ /* 0x000fe40000000000 */
[C---:B------:R-:W-:Y:S01]  /*0270*/  IMAD.WIDE R2, R7.reuse, 0x4, R2 ;  /* 0x0000000407027825 */ /* 0x040fe200078e0202 */
[----:B------:R-:W-:Y:S02]  /*0280*/  IADD3 R7, PT, PT, R7, 0x8, RZ ;  /* 0x0000000807077810 */ /* 0x000fe40007ffe0ff */
[----:B------:R-:W-:Y:S02]  /*0290*/  ISETP.NE.AND P1, PT, R4, RZ, PT ;  /* 0x000000ff0400720c */ /* 0x000fe40003f25270 */
[----:B------:R0:W-:Y:S04]  /*02a0*/  STG.E desc[UR8][R2.64+-0x10], R9 ;  /* 0xfffff00902007986 */ /* 0x0001e8000c101908 */
[----:B------:R0:W-:Y:S04]  /*02b0*/  STG.E desc[UR8][R2.64+-0xc], R9 ;  /* 0xfffff40902007986 */ /* 0x0001e8000c101908 */
[----:B------:R0:W-:Y:S04]  /*02c0*/  STG.E desc[UR8][R2.64+-0x8], R9 ;  /* 0xfffff80902007986 */ /* 0x0001e8000c101908 */
[----:B------:R0:W-:Y:S04]  /*02d0*/  STG.E desc[UR8][R2.64+-0x4], R9 ;  /* 0xfffffc0902007986 */ /* 0x0001e8000c101908 */
[----:B------:R0:W-:Y:S04]  /*02e0*/  STG.E desc[UR8][R2.64], R9 ;  /* 0x0000000902007986 */ /* 0x0001e8000c101908 */
[----:B------:R0:W-:Y:S04]  /*02f0*/  STG.E desc[UR8][R2.64+0x4], R9 ;  /* 0x0000040902007986 */ /* 0x0001e8000c101908 */
[----:B------:R0:W-:Y:S04]  /*0300*/  STG.E desc[UR8][R2.64+0x8], R9 ;  /* 0x0000080902007986 */ /* 0x0001e8000c101908 */
[----:B------:R0:W-:Y:S01]  /*0310*/  STG.E desc[UR8][R2.64+0xc], R9 ;  /* 0x00000c0902007986 */ /* 0x0001e2000c101908 */
[----:B------:R-:W-:Y:S05]  /*0320*/  @P1 BRA `(.L_x_2) ;  /* 0xfffffffc00c41947 */ /* 0x000fea000383ffff */
.L_x_1:
[----:B------:R-:W-:Y:S05]  /*0330*/  @!P0 BRA `(.L_x_0) ;  /* 0x0000000000688947 */ /* 0x000fea0003800000 */
[----:B------:R-:W-:Y:S02]  /*0340*/  ISETP.GE.U32.AND P0, PT, R6, 0x4, PT ;  /* 0x000000040600780c */ /* 0x000fe40003f06070 */
[----:B------:R-:W-:-:S04]  /*0350*/  LOP3.LUT R4, R13, 0x3, RZ, 0xc0, !PT ;  /* 0x000000030d047812 */ /* 0x000fc800078ec0ff */
[----:B------:R-:W-:-:S07]  /*0360*/  ISETP.NE.AND P1, PT, R4, RZ, PT ;  /* 0x000000ff0400720c */ /* 0x000fce0003f25270 */
[----:B------:R-:W-:Y:S06]  /*0370*/  @!P0 BRA `(.L_x_3) ;  /* 0x0000000000208947 */ /* 0x000fec0003800000 */
[----:B0-----:R-:W0:Y:S01]  /*0380*/  LDC.64 R2, c[0x0][0x380] ;  /* 0x0000e000ff027b82 */ /* 0x001e220000000a00 */
[C---:B------:R-:W-:Y:S02]  /*0390*/  IMAD.IADD R7, R5.reuse, 0x1, R0 ;  /* 0x0000000105077824 */ /* 0x040fe400078e0200 */
[----:B------:R-:W-:Y:S02]  /*03a0*/  VIADD R5, R5, 0x4 ;  /* 0x0000000405057836 */ /* 0x000fe40000000000 */
[----:B0-----:R-:W-:-:S05]  /*03b0*/  IMAD.WIDE R2, R7, 0x4, R2 ;  /* 0x0000000407027825 */ /* 0x001fca00078e0202 */
[----:B------:R1:W-:Y:S04]  /*03c0*/  STG.E desc[UR8][R2.64], R9 ;  /* 0x0000000902007986 */ /* 0x0003e8000c101908 */
[----:B------:R1:W-:Y:S04]  /*03d0*/  STG.E desc[UR8][R2.64+0x4], R9 ;  /* 0x0000040902007986 */ /* 0x0003e8000c101908 */
[----:B------:R1:W-:Y:S04]  /*03e0*/  STG.E desc[UR8][R2.64+0x8], R9 ;  /* 0x0000080902007986 */ /* 0x0003e8000c101908 */
[----:B------:R1:W-:Y:S02]  /*03f0*/  STG.E desc[UR8][R2.64+0xc], R9 ;  /* 0x00000c0902007986 */ /* 0x0003e4000c101908 */
.L_x_3:
[----:B------:R-:W-:Y:S05]  /*0400*/  @!P1 BRA `(.L_x_0) ;  /* 0x0000000000349947 */ /* 0x000fea0003800000 */
[----:B01----:R-:W-:Y:S02]  /*0410*/  LOP3.LUT R2, R13, 0x1, RZ, 0xc0, !PT ;  /* 0x000000010d027812 */ /* 0x003fe400078ec0ff */
[----:B------:R-:W-:Y:S02]  /*0420*/  ISETP.NE.AND P0, PT, R4, 0x1, PT ;  /* 0x000000010400780c */ /* 0x000fe40003f05270 */
[----:B------:R-:W-:-:S11]  /*0430*/  ISETP.NE.U32.AND P1, PT, R2, 0x1, PT ;  /* 0x000000010200780c */ /* 0x000fd60003f25070 */
[----:B------:R-:W0:Y:S01]  /*0440*/  @P0 LDC.64 R2, c[0x0][0x380] ;  /* 0x0000e000ff020b82 */ /* 0x000e220000000a00 */
[C---:B------:R-:W-:Y:S01]  /*0450*/  @P0 IADD3 R15, PT, PT, R5.reuse, R0, RZ ;  /* 0x00000000050f0210 */ /* 0x040fe20007ffe0ff */
[----:B------:R-:W-:-:S04]  /*0460*/  @P0 VIADD R5, R5, 0x2 ;  /* 0x0000000205050836 */ /* 0x000fc80000000000 */
[----:B------:R-:W-:Y:S02]  /*0470*/  @!P1 IMAD.IADD R11, R5, 0x1, R0 ;  /* 0x00000001050b9824 */ /* 0x000fe400078e0200 */
[----:B------:R-:W1:Y:S01]  /*0480*/  @!P1 LDC.64 R6, c[0x0][0x380] ;  /* 0x0000e000ff069b82 */ /* 0x000e620000000a00 */
[----:B0-----:R-:W-:-:S05]  /*0490*/  @P0 IMAD.WIDE R4, R15, 0x4, R2 ;  /* 0x000000040f040825 */ /* 0x001fca00078e0202 */
[----:B------:R2:W-:Y:S01]  /*04a0*/  @P0 STG.E desc[UR8][R4.64], R9 ;  /* 0x0000000904000986 */ /* 0x0005e2000c101908 */
[----:B-1----:R-:W-:-:S03]  /*04b0*/  @!P1 IMAD.WIDE R2, R11, 0x4, R6 ;  /* 0x000000040b029825 */ /* 0x002fc600078e0206 */
[----:B------:R2:W-:Y:S04]  /*04c0*/  @P0 STG.E desc[UR8][R4.64+0x4], R9 ;  /* 0x0000040904000986 */ /* 0x0005e8000c101908 */
[----:B------:R2:W-:Y:S02]  /*04d0*/  @!P1 STG.E desc[UR8][R2.64], R9 ;  /* 0x0000000902009986 */ /* 0x0005e4000c101908 */
.L_x_0:
[----:B------:R-:W3:Y:S01]  /*04e0*/  LDCU UR7, c[0x0][0x388] ;  /* 0x00007100ff0777ac */ /* 0x000ee20008000800 */
[----:B012---:R-:W-:Y:S01]  /*04f0*/  IADD3 R9, PT, PT, R9, 0x1, RZ ;  /* 0x0000000109097810 */ /* 0x007fe20007ffe0ff */
[----:B------:R-:W-:-:S03]  /*0500*/  IMAD.IADD R0, R13, 0x1, R0 ;  /* 0x000000010d007824 */ /* 0x000fc600078e0200 */
[----:B---3--:R-:W-:-:S13]  /*0510*/  ISETP.NE.AND P0, PT, R9, UR7, PT ;  /* 0x0000000709007c0c */ /* 0x008fda000bf05270 */
[----:B------:R-:W-:Y:S05]  /*0520*/  @P0 BRA `(.L_x_4) ;  /* 0xfffffffc00140947 */ /* 0x000fea000383ffff */
[----:B------:R-:W-:Y:S05]  /*0530*/  EXIT ;  /* 0x000000000000794d */ /* 0x000fea0003800000 */
.L_x_5:
[----:B------:R-:W-:-:S00]  /*0540*/  BRA `(.L_x_5) ;  /* 0xfffffffc00fc7947 */ /* 0x000fc0000383ffff */
[----:B------:R-:W-:-:S00]  /*0550*/  NOP ;  /* 0x0000000000007918 */ /* 0x000fc00000000000 */
        /* <DEDUP_REMOVED lines=10> */
.L_x_6:


//--------------------- .nv.shared._Z11bucket_sortPii --------------------------
	.section	.nv.shared._Z11bucket_sortPii,"aw",@nobits
	.sectionflags	@""
	.align	16
	.zero		1024


//--------------------- .nv.shared.reserved.0     --------------------------
	.section	.nv.shared.reserved.0,"aw",@nobits
	.weak		__nv_reservedSMEM_offset_0_alias
	.size		__nv_reservedSMEM_offset_0_alias, 0, 64
	.other		__nv_reservedSMEM_offset_0_alias,@"STO_CUDA_RESERVED_SHARED STV_DEFAULT"
__nv_reservedSMEM_offset_0_alias:
	.zero		0
	.zero		64


//--------------------- .nv.constant0._Z11bucket_sortPii --------------------------
	.section	.nv.constant0._Z11bucket_sortPii,"a",@progbits
	.sectionflags	@""
	.align	4
.nv.constant0._Z11bucket_sortPii:
	.zero		908


//--------------------- SYMBOLS --------------------------

	.type		.nv.reservedSmem.offset0,@object
	.size		.nv.reservedSmem.offset0,0x4
	.type		.nv.reservedSmem.cap,@object
	.size		.nv.reservedSmem.cap,0x4
